	.headerflags	@"EF_CUDA_TEXMODE_UNIFIED EF_CUDA_64BIT_ADDRESS EF_CUDA_ACCELERATORS EF_CUDA_SM90 EF_CUDA_VIRTUAL_SM(EF_CUDA_SM90)"
	.elftype	@"ET_EXEC"


//--------------------- .nv.info                  --------------------------
	.section	.nv.info,"",@"SHT_CUDA_INFO"
	.align	4


	//----- nvinfo : EIATTR_REGCOUNT
	.align		4
        /*0000*/ 	.byte	0x04, 0x2f
        /*0002*/ 	.short	(.L_1 - .L_0)
	.align		4
.L_0:
        /*0004*/ 	.word	index@(triton_poi_fused_add_mul_pow_0)
        /*0008*/ 	.word	0x0000000e


	//----- nvinfo : EIATTR_MIN_STACK_SIZE
	.align		4
.L_1:
        /*000c*/ 	.byte	0x04, 0x12
        /*000e*/ 	.short	(.L_3 - .L_2)
	.align		4
.L_2:
        /*0010*/ 	.word	index@(triton_poi_fused_add_mul_pow_0)
        /*0014*/ 	.word	0x00000000


	//----- nvinfo : EIATTR_FRAME_SIZE
	.align		4
.L_3:
        /*0018*/ 	.byte	0x04, 0x11
        /*001a*/ 	.short	(.L_5 - .L_4)
	.align		4
.L_4:
        /*001c*/ 	.word	index@(triton_poi_fused_add_mul_pow_0)
        /*0020*/ 	.word	0x00000000


	//----- nvinfo : EIATTR_MIN_STACK_SIZE
	.align		4
.L_5:
        /*0024*/ 	.byte	0x04, 0x12
        /*0026*/ 	.short	(.L_7 - .L_6)
	.align		4
.L_6:
        /*0028*/ 	.word	index@(triton_poi_fused_add_mul_pow_0)
        /*002c*/ 	.word	0x00000000
.L_7:


//--------------------- .nv.info.triton_poi_fused_add_mul_pow_0 --------------------------
	.section	.nv.info.triton_poi_fused_add_mul_pow_0,"",@"SHT_CUDA_INFO"
	.sectionflags	@""
	.align	4


	//----- nvinfo : EIATTR_CUDA_API_VERSION
	.align		4
        /*0000*/ 	.byte	0x04, 0x37
        /*0002*/ 	.short	(.L_9 - .L_8)
.L_8:
        /*0004*/ 	.word	0x0000007c


	//----- nvinfo : EIATTR_KPARAM_INFO
	.align		4
.L_9:
        /*0008*/ 	.byte	0x04, 0x17
        /*000a*/ 	.short	(.L_11 - .L_10)
.L_10:
        /*000c*/ 	.word	0x00000000
        /*0010*/ 	.short	0x0003
        /*0012*/ 	.short	0x0018
        /*0014*/ 	.byte	0x00, 0xf0, 0x11, 0x00


	//----- nvinfo : EIATTR_KPARAM_INFO
	.align		4
.L_11:
        /*0018*/ 	.byte	0x04, 0x17
        /*001a*/ 	.short	(.L_13 - .L_12)
.L_12:
        /*001c*/ 	.word	0x00000000
        /*0020*/ 	.short	0x0002
        /*0022*/ 	.short	0x0010
        /*0024*/ 	.byte	0x00, 0xf4, 0x21, 0x00


	//----- nvinfo : EIATTR_KPARAM_INFO
	.align		4
.L_13:
        /*0028*/ 	.byte	0x04, 0x17
        /*002a*/ 	.short	(.L_15 - .L_14)
.L_14:
        /*002c*/ 	.word	0x00000000
        /*0030*/ 	.short	0x0001
        /*0032*/ 	.short	0x0008
        /*0034*/ 	.byte	0x00, 0xf4, 0x21, 0x00


	//----- nvinfo : EIATTR_KPARAM_INFO
	.align		4
.L_15:
        /*0038*/ 	.byte	0x04, 0x17
        /*003a*/ 	.short	(.L_17 - .L_16)
.L_16:
        /*003c*/ 	.word	0x00000000
        /*0040*/ 	.short	0x0000
        /*0042*/ 	.short	0x0000
        /*0044*/ 	.byte	0x00, 0xf4, 0x21, 0x00


	//----- nvinfo : EIATTR_SPARSE_MMA_MASK
	.align		4
.L_17:
        /*0048*/ 	.byte	0x03, 0x50
        /*004a*/ 	.short	0x0000


	//----- nvinfo : EIATTR_MAXREG_COUNT
	.align		4
        /*004c*/ 	.byte	0x03, 0x1b
        /*004e*/ 	.short	0x00ff


	//----- nvinfo : EIATTR_EXIT_INSTR_OFFSETS
	.align		4
        /*0050*/ 	.byte	0x04, 0x1c
        /*0052*/ 	.short	(.L_19 - .L_18)


	//   ....[0]....
.L_18:
        /*0054*/ 	.word	0x00000150


	//   ....[1]....
        /*0058*/ 	.word	0x00000170


	//----- nvinfo : EIATTR_REQNTID
	.align		4
.L_19:
        /*005c*/ 	.byte	0x04, 0x10
        /*005e*/ 	.short	(.L_21 - .L_20)
.L_20:
        /*0060*/ 	.word	0x00000080
        /*0064*/ 	.word	0x00000001
        /*0068*/ 	.word	0x00000001


	//----- nvinfo : EIATTR_CBANK_PARAM_SIZE
	.align		4
.L_21:
        /*006c*/ 	.byte	0x03, 0x19
        /*006e*/ 	.short	0x001c


	//----- nvinfo : EIATTR_PARAM_CBANK
	.align		4
        /*0070*/ 	.byte	0x04, 0x0a
        /*0072*/ 	.short	(.L_23 - .L_22)
	.align		4
.L_22:
        /*0074*/ 	.word	index@(.nv.constant0.triton_poi_fused_add_mul_pow_0)
        /*0078*/ 	.short	0x0210
        /*007a*/ 	.short	0x001c


	//----- nvinfo : EIATTR_SW_WAR
	.align		4
.L_23:
        /*007c*/ 	.byte	0x04, 0x36
        /*007e*/ 	.short	(.L_25 - .L_24)
.L_24:
        /*0080*/ 	.word	0x00000008
.L_25:


//--------------------- .nv.callgraph             --------------------------
	.section	.nv.callgraph,"",@"SHT_CUDA_CALLGRAPH"
	.align	4
	.sectionentsize	8
	.align		4
        /*0000*/ 	.word	0x00000000
	.align		4
        /*0004*/ 	.word	0xffffffff
	.align		4
        /*0008*/ 	.word	0x00000000
	.align		4
        /*000c*/ 	.word	0xfffffffe
	.align		4
        /*0010*/ 	.word	0x00000000
	.align		4
        /*0014*/ 	.word	0xfffffffd
	.align		4
        /*0018*/ 	.word	0x00000000
	.align		4
        /*001c*/ 	.word	0xfffffffc


//--------------------- .text.triton_poi_fused_add_mul_pow_0 --------------------------
	.section	.text.triton_poi_fused_add_mul_pow_0,"ax",@progbits
	.align	128
        .global         triton_poi_fused_add_mul_pow_0
        .type           triton_poi_fused_add_mul_pow_0,@function
        .size           triton_poi_fused_add_mul_pow_0,(.L_x_1 - triton_poi_fused_add_mul_pow_0)
        .other          triton_poi_fused_add_mul_pow_0,@"STO_CUDA_ENTRY STV_DEFAULT"
triton_poi_fused_add_mul_pow_0:
.text.triton_poi_fused_add_mul_pow_0:
[----:B------:R-:W0:Y:S02]  /*0000*/  LDC R1, c[0x0][0x28] ;  /* 0x00000a00ff017b82 */ /* 0x000e240000000800 */
[----:B------:R-:W1:Y:S01]  /*0010*/  S2R R0, SR_TID.X ;  /* 0x0000000000007919 */ /* 0x000e620000002100 */
[----:B------:R-:W2:Y:S01]  /*0020*/  LDC.64 R2, c[0x0][0x210] ;  /* 0x00008400ff027b82 */ /* 0x000ea20000000a00 */
[----:B------:R-:W-:Y:S01]  /*0030*/  ULDC.64 UR4, c[0x0][0x208] ;  /* 0x0000820000047ab9 */ /* 0x000fe20000000a00 */
[----:B------:R-:W-:Y:S01]  /*0040*/  MOV R8, RZ ;  /* 0x000000ff00087202 */ /* 0x000fe20000000f00 */
[----:B------:R-:W3:Y:S05]  /*0050*/  S2R R9, SR_CTAID.X ;  /* 0x0000000000097919 */ /* 0x000eea0000002500 */
[----:B------:R-:W4:Y:S08]  /*0060*/  LDC.64 R4, c[0x0][0x218] ;  /* 0x00008600ff047b82 */ /* 0x000f300000000a00 */
[----:B------:R-:W5:Y:S01]  /*0070*/  LDC.64 R6, c[0x0][0x220] ;  /* 0x00008800ff067b82 */ /* 0x000f620000000a00 */
[----:B-1----:R-:W-:-:S04]  /*0080*/  LOP3.LUT R0, R0, 0x7f, RZ, 0xc0, !PT ;  /* 0x0000007f00007812 */ /* 0x002fc800078ec0ff */
[----:B---3--:R-:W-:Y:S01]  /*0090*/  LEA R9, R9, R0, 0x7 ;  /* 0x0000000009097211 */ /* 0x008fe200078e38ff */
[----:B------:R-:W-:-:S03]  /*00a0*/  HFMA2.MMA R0, -RZ, RZ, 0, 0 ;  /* 0x00000000ff007435 */ /* 0x000fc600000001ff */
[C---:B------:R-:W-:Y:S01]  /*00b0*/  ISETP.GE.AND P0, PT, R9.reuse, 0x100, PT ;  /* 0x000001000900780c */ /* 0x040fe20003f06270 */
[----:B--2---:R-:W-:-:S04]  /*00c0*/  IMAD.WIDE R2, R9, 0x4, R2 ;  /* 0x0000000409027825 */ /* 0x004fc800078e0202 */
[----:B----4-:R-:W-:-:S08]  /*00d0*/  IMAD.WIDE R4, R9, 0x4, R4 ;  /* 0x0000000409047825 */ /* 0x010fd000078e0204 */
[----:B------:R-:W2:Y:S04]  /*00e0*/  @!P0 LDG.E R0, desc[UR4][R2.64] ;  /* 0x0000000402008981 */ /* 0x000ea8000c1e1900 */
[----:B------:R-:W3:Y:S01]  /*00f0*/  @!P0 LDG.E R8, desc[UR4][R4.64] ;  /* 0x0000000404088981 */ /* 0x000ee2000c1e1900 */
[----:B-----5:R-:W-:-:S04]  /*0100*/  IMAD.WIDE R6, R9, 0x4, R6 ;  /* 0x0000000409067825 */ /* 0x020fc800078e0206 */
[----:B--2---:R-:W-:Y:S01]  /*0110*/  FFMA R0, RZ, R0, 1 ;  /* 0x3f800000ff007423 */ /* 0x004fe20000000000 */
[----:B---3--:R-:W-:-:S03]  /*0120*/  FMUL R11, R8, R8 ;  /* 0x00000008080b7220 */ /* 0x008fc60000400000 */
[----:B------:R-:W-:-:S04]  /*0130*/  FMUL R0, R0, 3 ;  /* 0x4040000000007820 */ /* 0x000fc80000400000 */
[----:B------:R-:W-:Y:S01]  /*0140*/  FMUL R11, R0, R11 ;  /* 0x0000000b000b7220 */ /* 0x000fe20000400000 */
[----:B------:R-:W-:Y:S06]  /*0150*/  @P0 EXIT ;  /* 0x000000000000094d */ /* 0x000fec0003800000 */
[----:B------:R-:W-:Y:S01]  /*0160*/  STG.E desc[UR4][R6.64], R11 ;  /* 0x0000000b06007986 */ /* 0x000fe2000c101904 */
[----:B------:R-:W-:Y:S05]  /*0170*/  EXIT ;  /* 0x000000000000794d */ /* 0x000fea0003800000 */
.L_x_0:
[----:B------:R-:W-:-:S00]  /*0180*/  BRA `(.L_x_0) ;  /* 0xfffffffc00fc7947 */ /* 0x000fc0000383ffff */
[----:B------:R-:W-:-:S00]  /*0190*/  NOP ;  /* 0x0000000000007918 */ /* 0x000fc00000000000 */
        /* <DEDUP_REMOVED lines=14> */
.L_x_1:


//--------------------- .nv.constant0.triton_poi_fused_add_mul_pow_0 --------------------------
	.section	.nv.constant0.triton_poi_fused_add_mul_pow_0,"a",@progbits
	.sectionflags	@""
	.align	4
.nv.constant0.triton_poi_fused_add_mul_pow_0:
	.zero		556
